//
// Generated by NVIDIA NVVM Compiler
//
// Compiler Build ID: CL-36424714
// Cuda compilation tools, release 13.0, V13.0.88
// Based on NVVM 20.0.0
//

.version 9.0
.target sm_100
.address_size 64

	// .globl	_Z15kernelFunction1v
.extern .func  (.param .b32 func_retval0) vprintf
(
	.param .b64 vprintf_param_0,
	.param .b64 vprintf_param_1
)
;
.global .align 1 .b8 $str[24] = {80, 114, 105, 110, 116, 105, 110, 103, 32, 102, 114, 111, 109, 32, 116, 104, 101, 32, 71, 80, 85, 33, 10};
.global .align 1 .b8 $str$1[35] = {80, 114, 105, 110, 116, 105, 110, 103, 32, 102, 114, 111, 109, 32, 116, 104, 101, 32, 67, 80, 85, 32, 111, 114, 32, 116, 104, 101, 32, 71, 80, 85, 33, 10};

.visible .entry _Z15kernelFunction1v()
{
	.reg .b32 	%r<3>;
	.reg .b64 	%rd<3>;

	mov.u64 	%rd1, $str;
	cvta.global.u64 	%rd2, %rd1;
	{ // callseq 0, 0
	.param .b64 param0;
	st.param.b64 	[param0], %rd2;
	.param .b64 param1;
	st.param.b64 	[param1], 0;
	.param .b32 retval0;
	call.uni (retval0), 
	vprintf, 
	(
	param0, 
	param1
	);
	ld.param.b32 	%r1, [retval0];
	} // callseq 0
	ret;

}
	// .globl	_Z15kernelFunction2v
.visible .entry _Z15kernelFunction2v()
{
	.reg .b32 	%r<3>;
	.reg .b64 	%rd<3>;

	mov.u64 	%rd1, $str$1;
	cvta.global.u64 	%rd2, %rd1;
	{ // callseq 1, 0
	.param .b64 param0;
	st.param.b64 	[param0], %rd2;
	.param .b64 param1;
	st.param.b64 	[param1], 0;
	.param .b32 retval0;
	call.uni (retval0), 
	vprintf, 
	(
	param0, 
	param1
	);
	ld.param.b32 	%r1, [retval0];
	} // callseq 1
	ret;

}


// ===== COMPILED SASS (sm_100) =====

	.target	sm_100

	.elftype	@"ET_EXEC"


//--------------------- .note.nv.tkinfo           --------------------------
	.section	.note.nv.tkinfo,"",@"SHT_NOTE"
	.sectionflags	@"SHF_NOTE_NV_TKINFO"
	.tkinfo
        /*0018*/ 	.word	0x00000002
        /*0030*/ 	.string	""
        /*0030*/ 	.string	"ptxas"
        /*0030*/ 	.string	"Cuda compilation tools, release 13.0, V13.0.88"
        /*0030*/ 	.string	"Build cuda_13.0.r13.0/compiler.36424714_0"
        /*0030*/ 	.string	"-arch sm_100 -m 64 "



//--------------------- .note.nv.cuinfo           --------------------------
	.section	.note.nv.cuinfo,"",@"SHT_NOTE"
	.sectionflags	@"SHF_NOTE_NV_CUINFO"
        /*0018*/ 	.short	0x0002
        /*001a*/ 	.short	0x0064
        /*001c*/ 	.short	0x0082
	.zero		2


//--------------------- .nv.info                  --------------------------
	.section	.nv.info,"",@"SHT_CUDA_INFO"
	.align	4


	//----- nvinfo : EIATTR_REGCOUNT
	.align		4
        /*0000*/ 	.byte	0x04, 0x2f
        /*0002*/ 	.short	(.L_3 - .L_2)
	.align		4
.L_2:
        /*0004*/ 	.word	index@(_Z15kernelFunction1v)
        /*0008*/ 	.word	0x00000018


	//----- nvinfo : EIATTR_FRAME_SIZE
	.align		4
.L_3:
        /*000c*/ 	.byte	0x04, 0x11
        /*000e*/ 	.short	(.L_5 - .L_4)
	.align		4
.L_4:
        /*0010*/ 	.word	index@(_Z15kernelFunction1v)
        /*0014*/ 	.word	0x00000000


	//----- nvinfo : EIATTR_REGCOUNT
	.align		4
.L_5:
        /*0018*/ 	.byte	0x04, 0x2f
        /*001a*/ 	.short	(.L_7 - .L_6)
	.align		4
.L_6:
        /*001c*/ 	.word	index@(_Z15kernelFunction2v)
        /*0020*/ 	.word	0x00000018


	//----- nvinfo : EIATTR_FRAME_SIZE
	.align		4
.L_7:
        /*0024*/ 	.byte	0x04, 0x11
        /*0026*/ 	.short	(.L_9 - .L_8)
	.align		4
.L_8:
        /*0028*/ 	.word	index@(_Z15kernelFunction2v)
        /*002c*/ 	.word	0x00000000


	//----- nvinfo : EIATTR_MIN_STACK_SIZE
	.align		4
.L_9:
        /*0030*/ 	.byte	0x04, 0x12
        /*0032*/ 	.short	(.L_11 - .L_10)
	.align		4
.L_10:
        /*0034*/ 	.word	index@(_Z15kernelFunction2v)
        /*0038*/ 	.word	0x00000000


	//----- nvinfo : EIATTR_MIN_STACK_SIZE
	.align		4
.L_11:
        /*003c*/ 	.byte	0x04, 0x12
        /*003e*/ 	.short	(.L_13 - .L_12)
	.align		4
.L_12:
        /*0040*/ 	.word	index@(_Z15kernelFunction1v)
        /*0044*/ 	.word	0x00000000
.L_13:


//--------------------- .nv.compat                --------------------------
	.section	.nv.compat,"",@"SHT_CUDA_COMPAT_INFO"
	.align	4
        /*0000*/ 	.byte	0x02, 0x09, 0x00, 0x00, 0x02, 0x02, 0x01, 0x00, 0x02, 0x05, 0x05, 0x00, 0x03, 0x07, 0x01, 0x01
        /*0010*/ 	.byte	0x02, 0x03, 0x00, 0x00, 0x02, 0x06, 0x01, 0x00, 0x04, 0x0b, 0x08, 0x00, 0x09, 0x00, 0x00, 0x00
        /*0020*/ 	.byte	0x00, 0x00, 0x00, 0x00


//--------------------- .nv.info._Z15kernelFunction2v --------------------------
	.section	.nv.info._Z15kernelFunction2v,"",@"SHT_CUDA_INFO"
	.sectionflags	@""
	.align	4


	//----- nvinfo : EIATTR_CUDA_API_VERSION
	.align		4
        /*0000*/ 	.byte	0x04, 0x37
        /*0002*/ 	.short	(.L_15 - .L_14)
.L_14:
        /*0004*/ 	.word	0x00000082


	//----- nvinfo : EIATTR_SPARSE_MMA_MASK
	.align		4
.L_15:
        /*0008*/ 	.byte	0x03, 0x50
        /*000a*/ 	.short	0x0000


	//----- nvinfo : EIATTR_MAXREG_COUNT
	.align		4
        /*000c*/ 	.byte	0x03, 0x1b
        /*000e*/ 	.short	0x00ff


	//----- nvinfo : EIATTR_EXTERNS
	.align		4
        /*0010*/ 	.byte	0x04, 0x0f
        /*0012*/ 	.short	(.L_17 - .L_16)


	//   ....[0]....
	.align		4
.L_16:
        /*0014*/ 	.word	index@(vprintf)


	//----- nvinfo : EIATTR_MERCURY_ISA_VERSION
	.align		4
.L_17:
        /*0018*/ 	.byte	0x03, 0x5f
        /*001a*/ 	.short	0x0101


	//----- nvinfo : EIATTR_VRC_CTA_INIT_COUNT
	.align		4
        /*001c*/ 	.byte	0x02, 0x4a
	.zero		1
	.zero		1


	//----- nvinfo : EIATTR_SYSCALL_OFFSETS
	.align		4
        /*0020*/ 	.byte	0x04, 0x46
        /*0022*/ 	.short	(.L_19 - .L_18)


	//   ....[0]....
.L_18:
        /*0024*/ 	.word	0x00000080


	//----- nvinfo : EIATTR_EXIT_INSTR_OFFSETS
	.align		4
.L_19:
        /*0028*/ 	.byte	0x04, 0x1c
        /*002a*/ 	.short	(.L_21 - .L_20)


	//   ....[0]....
.L_20:
        /*002c*/ 	.word	0x00000090


	//----- nvinfo : EIATTR_SW_WAR
	.align		4
.L_21:
        /*0030*/ 	.byte	0x04, 0x36
        /*0032*/ 	.short	(.L_23 - .L_22)
.L_22:
        /*0034*/ 	.word	0x00000008
.L_23:


//--------------------- .nv.info._Z15kernelFunction1v --------------------------
	.section	.nv.info._Z15kernelFunction1v,"",@"SHT_CUDA_INFO"
	.sectionflags	@""
	.align	4


	//----- nvinfo : EIATTR_CUDA_API_VERSION
	.align		4
        /*0000*/ 	.byte	0x04, 0x37
        /*0002*/ 	.short	(.L_25 - .L_24)
.L_24:
        /*0004*/ 	.word	0x00000082


	//----- nvinfo : EIATTR_SPARSE_MMA_MASK
	.align		4
.L_25:
        /*0008*/ 	.byte	0x03, 0x50
        /*000a*/ 	.short	0x0000


	//----- nvinfo : EIATTR_MAXREG_COUNT
	.align		4
        /*000c*/ 	.byte	0x03, 0x1b
        /*000e*/ 	.short	0x00ff


	//----- nvinfo : EIATTR_EXTERNS
	.align		4
        /*0010*/ 	.byte	0x04, 0x0f
        /*0012*/ 	.short	(.L_27 - .L_26)


	//   ....[0]....
	.align		4
.L_26:
        /*0014*/ 	.word	index@(vprintf)


	//----- nvinfo : EIATTR_MERCURY_ISA_VERSION
	.align		4
.L_27:
        /*0018*/ 	.byte	0x03, 0x5f
        /*001a*/ 	.short	0x0101


	//----- nvinfo : EIATTR_VRC_CTA_INIT_COUNT
	.align		4
        /*001c*/ 	.byte	0x02, 0x4a
	.zero		1
	.zero		1


	//----- nvinfo : EIATTR_SYSCALL_OFFSETS
	.align		4
        /*0020*/ 	.byte	0x04, 0x46
        /*0022*/ 	.short	(.L_29 - .L_28)


	//   ....[0]....
.L_28:
        /*0024*/ 	.word	0x00000080


	//----- nvinfo : EIATTR_EXIT_INSTR_OFFSETS
	.align		4
.L_29:
        /*0028*/ 	.byte	0x04, 0x1c
        /*002a*/ 	.short	(.L_31 - .L_30)


	//   ....[0]....
.L_30:
        /*002c*/ 	.word	0x00000090


	//----- nvinfo : EIATTR_SW_WAR
	.align		4
.L_31:
        /*0030*/ 	.byte	0x04, 0x36
        /*0032*/ 	.short	(.L_33 - .L_32)
.L_32:
        /*0034*/ 	.word	0x00000008
.L_33:


//--------------------- .nv.callgraph             --------------------------
	.section	.nv.callgraph,"",@"SHT_CUDA_CALLGRAPH"
	.align	4
	.sectionentsize	8
	.align		4
        /*0000*/ 	.word	0x00000000
	.align		4
        /*0004*/ 	.word	0xffffffff
	.align		4
        /*0008*/ 	.word	index@(_Z15kernelFunction2v)
	.align		4
        /*000c*/ 	.word	index@(vprintf)
	.align		4
        /*0010*/ 	.word	index@(_Z15kernelFunction1v)
	.align		4
        /*0014*/ 	.word	index@(vprintf)
	.align		4
        /*0018*/ 	.word	0x00000000
	.align		4
        /*001c*/ 	.word	0xfffffffe
	.align		4
        /*0020*/ 	.word	0x00000000
	.align		4
        /*0024*/ 	.word	0xfffffffd
	.align		4
        /*0028*/ 	.word	0x00000000
	.align		4
        /*002c*/ 	.word	0xfffffffc


//--------------------- .nv.constant4             --------------------------
	.section	.nv.constant4,"a",@progbits
	.align	8
	.align		8
.nv.constant4:
        /*0000*/ 	.dword	vprintf
	.align		8
        /*0008*/ 	.dword	$str
	.align		8
        /*0010*/ 	.dword	$str$1


//--------------------- .text._Z15kernelFunction2v --------------------------
	.section	.text._Z15kernelFunction2v,"ax",@progbits
	.align	128
        .global         _Z15kernelFunction2v
        .type           _Z15kernelFunction2v,@function
        .size           _Z15kernelFunction2v,(.L_x_4 - _Z15kernelFunction2v)
        .other          _Z15kernelFunction2v,@"STO_CUDA_ENTRY STV_DEFAULT"
_Z15kernelFunction2v:
.text._Z15kernelFunction2v:
[----:B------:R-:W0:Y:S01]  /*0000*/  LDC R1, c[0x0][0x37c] ;  /* 0x0000df00ff017b82 */ /* 0x000e220000000800 */
[----:B------:R-:W-:Y:S01]  /*0010*/  MOV R0, 0x0 ;  /* 0x0000000000007802 */ /* 0x000fe20000000f00 */
[----:B------:R-:W1:Y:S01]  /*0020*/  LDCU.64 UR4, c[0x4][0x10] ;  /* 0x01000200ff0477ac */ /* 0x000e620008000a00 */
[----:B------:R-:W-:-:S05]  /*0030*/  CS2R R6, SRZ ;  /* 0x0000000000067805 */ /* 0x000fca000001ff00 */
[----:B------:R2:W3:Y:S01]  /*0040*/  LDC.64 R2, c[0x4][R0] ;  /* 0x0100000000027b82 */ /* 0x0004e20000000a00 */
[----:B-1----:R-:W-:Y:S02]  /*0050*/  IMAD.U32 R4, RZ, RZ, UR4 ;  /* 0x00000004ff047e24 */ /* 0x002fe4000f8e00ff */
[----:B--2---:R-:W-:-:S07]  /*0060*/  IMAD.U32 R5, RZ, RZ, UR5 ;  /* 0x00000005ff057e24 */ /* 0x004fce000f8e00ff */
[----:B------:R-:W-:-:S07]  /*0070*/  LEPC R20, `(.L_x_0) ;  /* 0x000000001014794e */ /* 0x000fce0000000000 */
[----:B0--3--:R-:W-:Y:S05]  /*0080*/  CALL.ABS.NOINC R2 ;  /* 0x0000000002007343 */ /* 0x009fea0003c00000 */
.L_x_0:
[----:B------:R-:W-:Y:S05]  /*0090*/  EXIT ;  /* 0x000000000000794d */ /* 0x000fea0003800000 */
.L_x_1:
[----:B------:R-:W-:-:S00]  /*00a0*/  BRA `(.L_x_1) ;  /* 0xfffffffc00fc7947 */ /* 0x000fc0000383ffff */
[----:B------:R-:W-:-:S00]  /*00b0*/  NOP ;  /* 0x0000000000007918 */ /* 0x000fc00000000000 */
        /* <DEDUP_REMOVED lines=12> */
.L_x_4:


//--------------------- .text._Z15kernelFunction1v --------------------------
	.section	.text._Z15kernelFunction1v,"ax",@progbits
	.align	128
        .global         _Z15kernelFunction1v
        .type           _Z15kernelFunction1v,@function
        .size           _Z15kernelFunction1v,(.L_x_5 - _Z15kernelFunction1v)
        .other          _Z15kernelFunction1v,@"STO_CUDA_ENTRY STV_DEFAULT"
_Z15kernelFunction1v:
.text._Z15kernelFunction1v:
        /* <DEDUP_REMOVED lines=9> */
.L_x_2:
[----:B------:R-:W-:Y:S05]  /*0090*/  EXIT ;  /* 0x000000000000794d */ /* 0x000fea0003800000 */
.L_x_3:
        /* <DEDUP_REMOVED lines=14> */
.L_x_5:


//--------------------- .nv.global.init           --------------------------
	.section	.nv.global.init,"aw",@progbits
.nv.global.init:
	.type		$str,@object
	.size		$str,($str$1 - $str)
$str:
        /*0000*/ 	.byte	0x50, 0x72, 0x69, 0x6e, 0x74, 0x69, 0x6e, 0x67, 0x20, 0x66, 0x72, 0x6f, 0x6d, 0x20, 0x74, 0x68
        /*0010*/ 	.byte	0x65, 0x20, 0x47, 0x50, 0x55, 0x21, 0x0a, 0x00
	.type		$str$1,@object
	.size		$str$1,(.L_1 - $str$1)
$str$1:
        /*0018*/ 	.byte	0x50, 0x72, 0x69, 0x6e, 0x74, 0x69, 0x6e, 0x67, 0x20, 0x66, 0x72, 0x6f, 0x6d, 0x20, 0x74, 0x68
        /*0028*/ 	.byte	0x65, 0x20, 0x43, 0x50, 0x55, 0x20, 0x6f, 0x72, 0x20, 0x74, 0x68, 0x65, 0x20, 0x47, 0x50, 0x55
        /*0038*/ 	.byte	0x21, 0x0a, 0x00
.L_1:


//--------------------- .nv.shared.reserved.0     --------------------------
	.section	.nv.shared.reserved.0,"aw",@nobits
	.weak		__nv_reservedSMEM_offset_0_alias
	.size		__nv_reservedSMEM_offset_0_alias, 0, 64
	.other		__nv_reservedSMEM_offset_0_alias,@"STO_CUDA_RESERVED_SHARED STV_DEFAULT"
__nv_reservedSMEM_offset_0_alias:
	.zero		0
	.zero		64


//--------------------- .nv.constant0._Z15kernelFunction2v --------------------------
	.section	.nv.constant0._Z15kernelFunction2v,"a",@progbits
	.sectionflags	@""
	.align	4
.nv.constant0._Z15kernelFunction2v:
	.zero		896


//--------------------- .nv.constant0._Z15kernelFunction1v --------------------------
	.section	.nv.constant0._Z15kernelFunction1v,"a",@progbits
	.sectionflags	@""
	.align	4
.nv.constant0._Z15kernelFunction1v:
	.zero		896


//--------------------- SYMBOLS --------------------------

	.type		.nv.reservedSmem.offset0,@object
	.size		.nv.reservedSmem.offset0,0x4
	.type		vprintf,@function
